//
// Generated by NVIDIA NVVM Compiler
//
// Compiler Build ID: CL-36424714
// Cuda compilation tools, release 13.0, V13.0.88
// Based on NVVM 20.0.0
//

.version 9.0
.target sm_100
.address_size 64

	// .globl	_Z6addMatPiS_S_i

.visible .entry _Z6addMatPiS_S_i(
	.param .u64 .ptr .align 1 _Z6addMatPiS_S_i_param_0,
	.param .u64 .ptr .align 1 _Z6addMatPiS_S_i_param_1,
	.param .u64 .ptr .align 1 _Z6addMatPiS_S_i_param_2,
	.param .u32 _Z6addMatPiS_S_i_param_3
)
{
	.reg .pred 	%p<2>;
	.reg .b32 	%r<9>;
	.reg .b64 	%rd<11>;

	ld.param.u64 	%rd4, [_Z6addMatPiS_S_i_param_0];
	ld.param.u64 	%rd5, [_Z6addMatPiS_S_i_param_1];
	ld.param.u64 	%rd6, [_Z6addMatPiS_S_i_param_2];
	ld.param.u32 	%r2, [_Z6addMatPiS_S_i_param_3];
	mov.u32 	%r3, %ctaid.x;
	mov.u32 	%r4, %ntid.x;
	mov.u32 	%r5, %tid.x;
	mad.lo.s32 	%r1, %r3, %r4, %r5;
	setp.ge.s32 	%p1, %r1, %r2;
	@%p1 bra 	$L__BB0_3;
	cvta.to.global.u64 	%rd7, %rd4;
	cvta.to.global.u64 	%rd8, %rd5;
	cvta.to.global.u64 	%rd9, %rd6;
	mul.wide.s32 	%rd10, %r1, 4;
	add.s64 	%rd1, %rd7, %rd10;
	add.s64 	%rd2, %rd8, %rd10;
	add.s64 	%rd3, %rd9, %rd10;
$L__BB0_2:
	ld.global.u32 	%r6, [%rd1];
	ld.global.u32 	%r7, [%rd2];
	add.s32 	%r8, %r7, %r6;
	st.global.u32 	[%rd3], %r8;
	bra.uni 	$L__BB0_2;
$L__BB0_3:
	ret;

}


// ===== COMPILED SASS (sm_100) =====

	.target	sm_100

	.elftype	@"ET_EXEC"


//--------------------- .note.nv.tkinfo           --------------------------
	.section	.note.nv.tkinfo,"",@"SHT_NOTE"
	.sectionflags	@"SHF_NOTE_NV_TKINFO"
	.tkinfo
        /*0018*/ 	.word	0x00000002
        /*0030*/ 	.string	""
        /*0030*/ 	.string	"ptxas"
        /*0030*/ 	.string	"Cuda compilation tools, release 13.0, V13.0.88"
        /*0030*/ 	.string	"Build cuda_13.0.r13.0/compiler.36424714_0"
        /*0030*/ 	.string	"-arch sm_100 -m 64 "



//--------------------- .note.nv.cuinfo           --------------------------
	.section	.note.nv.cuinfo,"",@"SHT_NOTE"
	.sectionflags	@"SHF_NOTE_NV_CUINFO"
        /*0018*/ 	.short	0x0002
        /*001a*/ 	.short	0x0064
        /*001c*/ 	.short	0x0082
	.zero		2


//--------------------- .nv.info                  --------------------------
	.section	.nv.info,"",@"SHT_CUDA_INFO"
	.align	4


	//----- nvinfo : EIATTR_REGCOUNT
	.align		4
        /*0000*/ 	.byte	0x04, 0x2f
        /*0002*/ 	.short	(.L_1 - .L_0)
	.align		4
.L_0:
        /*0004*/ 	.word	index@(_Z6addMatPiS_S_i)
        /*0008*/ 	.word	0x0000000c


	//----- nvinfo : EIATTR_FRAME_SIZE
	.align		4
.L_1:
        /*000c*/ 	.byte	0x04, 0x11
        /*000e*/ 	.short	(.L_3 - .L_2)
	.align		4
.L_2:
        /*0010*/ 	.word	index@(_Z6addMatPiS_S_i)
        /*0014*/ 	.word	0x00000000


	//----- nvinfo : EIATTR_MIN_STACK_SIZE
	.align		4
.L_3:
        /*0018*/ 	.byte	0x04, 0x12
        /*001a*/ 	.short	(.L_5 - .L_4)
	.align		4
.L_4:
        /*001c*/ 	.word	index@(_Z6addMatPiS_S_i)
        /*0020*/ 	.word	0x00000000
.L_5:


//--------------------- .nv.compat                --------------------------
	.section	.nv.compat,"",@"SHT_CUDA_COMPAT_INFO"
	.align	4
        /*0000*/ 	.byte	0x02, 0x09, 0x00, 0x00, 0x02, 0x02, 0x01, 0x00, 0x02, 0x05, 0x05, 0x00, 0x03, 0x07, 0x01, 0x01
        /*0010*/ 	.byte	0x02, 0x03, 0x00, 0x00, 0x02, 0x06, 0x01, 0x00, 0x04, 0x0b, 0x08, 0x00, 0x09, 0x00, 0x00, 0x00
        /*0020*/ 	.byte	0x00, 0x00, 0x00, 0x00


//--------------------- .nv.info._Z6addMatPiS_S_i --------------------------
	.section	.nv.info._Z6addMatPiS_S_i,"",@"SHT_CUDA_INFO"
	.sectionflags	@""
	.align	4


	//----- nvinfo : EIATTR_CUDA_API_VERSION
	.align		4
        /*0000*/ 	.byte	0x04, 0x37
        /*0002*/ 	.short	(.L_7 - .L_6)
.L_6:
        /*0004*/ 	.word	0x00000082


	//----- nvinfo : EIATTR_KPARAM_INFO
	.align		4
.L_7:
        /*0008*/ 	.byte	0x04, 0x17
        /*000a*/ 	.short	(.L_9 - .L_8)
.L_8:
        /*000c*/ 	.word	0x00000000
        /*0010*/ 	.short	0x0003
        /*0012*/ 	.short	0x0018
        /*0014*/ 	.byte	0x00, 0xf0, 0x11, 0x00


	//----- nvinfo : EIATTR_KPARAM_INFO
	.align		4
.L_9:
        /*0018*/ 	.byte	0x04, 0x17
        /*001a*/ 	.short	(.L_11 - .L_10)
.L_10:
        /*001c*/ 	.word	0x00000000
        /*0020*/ 	.short	0x0002
        /*0022*/ 	.short	0x0010
        /*0024*/ 	.byte	0x00, 0xf5, 0x21, 0x00


	//----- nvinfo : EIATTR_KPARAM_INFO
	.align		4
.L_11:
        /*0028*/ 	.byte	0x04, 0x17
        /*002a*/ 	.short	(.L_13 - .L_12)
.L_12:
        /*002c*/ 	.word	0x00000000
        /*0030*/ 	.short	0x0001
        /*0032*/ 	.short	0x0008
        /*0034*/ 	.byte	0x00, 0xf5, 0x21, 0x00


	//----- nvinfo : EIATTR_KPARAM_INFO
	.align		4
.L_13:
        /*0038*/ 	.byte	0x04, 0x17
        /*003a*/ 	.short	(.L_15 - .L_14)
.L_14:
        /*003c*/ 	.word	0x00000000
        /*0040*/ 	.short	0x0000
        /*0042*/ 	.short	0x0000
        /*0044*/ 	.byte	0x00, 0xf5, 0x21, 0x00


	//----- nvinfo : EIATTR_SPARSE_MMA_MASK
	.align		4
.L_15:
        /*0048*/ 	.byte	0x03, 0x50
        /*004a*/ 	.short	0x0000


	//----- nvinfo : EIATTR_MAXREG_COUNT
	.align		4
        /*004c*/ 	.byte	0x03, 0x1b
        /*004e*/ 	.short	0x00ff


	//----- nvinfo : EIATTR_MERCURY_ISA_VERSION
	.align		4
        /*0050*/ 	.byte	0x03, 0x5f
        /*0052*/ 	.short	0x0101


	//----- nvinfo : EIATTR_VRC_CTA_INIT_COUNT
	.align		4
        /*0054*/ 	.byte	0x02, 0x4a
	.zero		1
	.zero		1


	//----- nvinfo : EIATTR_EXIT_INSTR_OFFSETS
	.align		4
        /*0058*/ 	.byte	0x04, 0x1c
        /*005a*/ 	.short	(.L_17 - .L_16)


	//   ....[0]....
.L_16:
        /*005c*/ 	.word	0x00000070


	//----- nvinfo : EIATTR_CBANK_PARAM_SIZE
	.align		4
.L_17:
        /*0060*/ 	.byte	0x03, 0x19
        /*0062*/ 	.short	0x001c


	//----- nvinfo : EIATTR_PARAM_CBANK
	.align		4
        /*0064*/ 	.byte	0x04, 0x0a
        /*0066*/ 	.short	(.L_19 - .L_18)
	.align		4
.L_18:
        /*0068*/ 	.word	index@(.nv.constant0._Z6addMatPiS_S_i)
        /*006c*/ 	.short	0x0380
        /*006e*/ 	.short	0x001c


	//----- nvinfo : EIATTR_SW_WAR
	.align		4
.L_19:
        /*0070*/ 	.byte	0x04, 0x36
        /*0072*/ 	.short	(.L_21 - .L_20)
.L_20:
        /*0074*/ 	.word	0x00000008
.L_21:


//--------------------- .nv.callgraph             --------------------------
	.section	.nv.callgraph,"",@"SHT_CUDA_CALLGRAPH"
	.align	4
	.sectionentsize	8
	.align		4
        /*0000*/ 	.word	0x00000000
	.align		4
        /*0004*/ 	.word	0xffffffff
	.align		4
        /*0008*/ 	.word	0x00000000
	.align		4
        /*000c*/ 	.word	0xfffffffe
	.align		4
        /*0010*/ 	.word	0x00000000
	.align		4
        /*0014*/ 	.word	0xfffffffd
	.align		4
        /*0018*/ 	.word	0x00000000
	.align		4
        /*001c*/ 	.word	0xfffffffc


//--------------------- .text._Z6addMatPiS_S_i    --------------------------
	.section	.text._Z6addMatPiS_S_i,"ax",@progbits
	.align	128
        .global         _Z6addMatPiS_S_i
        .type           _Z6addMatPiS_S_i,@function
        .size           _Z6addMatPiS_S_i,(.L_x_2 - _Z6addMatPiS_S_i)
        .other          _Z6addMatPiS_S_i,@"STO_CUDA_ENTRY STV_DEFAULT"
_Z6addMatPiS_S_i:
.text._Z6addMatPiS_S_i:
[----:B------:R-:W-:Y:S01]  /*0000*/  LDC R1, c[0x0][0x37c] ;  /* 0x0000df00ff017b82 */ /* 0x000fe20000000800 */
[----:B------:R-:W0:Y:S07]  /*0010*/  S2R R0, SR_TID.X ;  /* 0x0000000000007919 */ /* 0x000e2e0000002100 */
[----:B------:R-:W0:Y:S01]  /*0020*/  S2UR UR4, SR_CTAID.X ;  /* 0x00000000000479c3 */ /* 0x000e220000002500 */
[----:B------:R-:W1:Y:S07]  /*0030*/  LDCU UR5, c[0x0][0x398] ;  /* 0x00007300ff0577ac */ /* 0x000e6e0008000800 */
[----:B------:R-:W0:Y:S02]  /*0040*/  LDC R9, c[0x0][0x360] ;  /* 0x0000d800ff097b82 */ /* 0x000e240000000800 */
[----:B0-----:R-:W-:-:S05]  /*0050*/  IMAD R9, R9, UR4, R0 ;  /* 0x0000000409097c24 */ /* 0x001fca000f8e0200 */
[----:B-1----:R-:W-:-:S13]  /*0060*/  ISETP.GE.AND P0, PT, R9, UR5, PT ;  /* 0x0000000509007c0c */ /* 0x002fda000bf06270 */
[----:B------:R-:W-:Y:S05]  /*0070*/  @P0 EXIT ;  /* 0x000000000000094d */ /* 0x000fea0003800000 */
[----:B------:R-:W0:Y:S01]  /*0080*/  LDC.64 R2, c[0x0][0x380] ;  /* 0x0000e000ff027b82 */ /* 0x000e220000000a00 */
[----:B------:R-:W1:Y:S07]  /*0090*/  LDCU.64 UR4, c[0x0][0x358] ;  /* 0x00006b00ff0477ac */ /* 0x000e6e0008000a00 */
[----:B------:R-:W2:Y:S08]  /*00a0*/  LDC.64 R4, c[0x0][0x388] ;  /* 0x0000e200ff047b82 */ /* 0x000eb00000000a00 */
[----:B------:R-:W3:Y:S01]  /*00b0*/  LDC.64 R6, c[0x0][0x390] ;  /* 0x0000e400ff067b82 */ /* 0x000ee20000000a00 */
[----:B0-----:R-:W-:-:S04]  /*00c0*/  IMAD.WIDE R2, R9, 0x4, R2 ;  /* 0x0000000409027825 */ /* 0x001fc800078e0202 */
[----:B--2---:R-:W-:-:S04]  /*00d0*/  IMAD.WIDE R4, R9, 0x4, R4 ;  /* 0x0000000409047825 */ /* 0x004fc800078e0204 */
[----:B-1-3--:R-:W-:-:S07]  /*00e0*/  IMAD.WIDE R6, R9, 0x4, R6 ;  /* 0x0000000409067825 */ /* 0x00afce00078e0206 */
.L_x_0:
[----:B------:R-:W2:Y:S04]  /*00f0*/  LDG.E R0, desc[UR4][R2.64] ;  /* 0x0000000402007981 */ /* 0x000ea8000c1e1900 */
[----:B0-----:R-:W2:Y:S02]  /*0100*/  LDG.E R9, desc[UR4][R4.64] ;  /* 0x0000000404097981 */ /* 0x001ea4000c1e1900 */
[----:B--2---:R-:W-:-:S05]  /*0110*/  IADD3 R9, PT, PT, R0, R9, RZ ;  /* 0x0000000900097210 */ /* 0x004fca0007ffe0ff */
[----:B------:R0:W-:Y:S01]  /*0120*/  STG.E desc[UR4][R6.64], R9 ;  /* 0x0000000906007986 */ /* 0x0001e2000c101904 */
[----:B------:R-:W-:Y:S05]  /*0130*/  BRA `(.L_x_0) ;  /* 0xfffffffc00ec7947 */ /* 0x000fea000383ffff */
.L_x_1:
[----:B------:R-:W-:-:S00]  /*0140*/  BRA `(.L_x_1) ;  /* 0xfffffffc00fc7947 */ /* 0x000fc0000383ffff */
[----:B------:R-:W-:-:S00]  /*0150*/  NOP ;  /* 0x0000000000007918 */ /* 0x000fc00000000000 */
        /* <DEDUP_REMOVED lines=10> */
.L_x_2:


//--------------------- .nv.shared.reserved.0     --------------------------
	.section	.nv.shared.reserved.0,"aw",@nobits
	.weak		__nv_reservedSMEM_offset_0_alias
	.size		__nv_reservedSMEM_offset_0_alias, 0, 64
	.other		__nv_reservedSMEM_offset_0_alias,@"STO_CUDA_RESERVED_SHARED STV_DEFAULT"
__nv_reservedSMEM_offset_0_alias:
	.zero		0
	.zero		64


//--------------------- .nv.constant0._Z6addMatPiS_S_i --------------------------
	.section	.nv.constant0._Z6addMatPiS_S_i,"a",@progbits
	.sectionflags	@""
	.align	4
.nv.constant0._Z6addMatPiS_S_i:
	.zero		924


//--------------------- SYMBOLS --------------------------

	.type		.nv.reservedSmem.offset0,@object
	.size		.nv.reservedSmem.offset0,0x4
